	.headerflags	@"EF_CUDA_TEXMODE_UNIFIED EF_CUDA_64BIT_ADDRESS EF_CUDA_ACCELERATORS EF_CUDA_SM90 EF_CUDA_VIRTUAL_SM(EF_CUDA_SM90)"
	.elftype	@"ET_EXEC"


//--------------------- .nv.info                  --------------------------
	.section	.nv.info,"",@"SHT_CUDA_INFO"
	.align	4


	//----- nvinfo : EIATTR_REGCOUNT
	.align		4
        /*0000*/ 	.byte	0x04, 0x2f
        /*0002*/ 	.short	(.L_1 - .L_0)
	.align		4
.L_0:
        /*0004*/ 	.word	index@(triton_poi_fused_cat_12)
        /*0008*/ 	.word	0x00000013


	//----- nvinfo : EIATTR_MIN_STACK_SIZE
	.align		4
.L_1:
        /*000c*/ 	.byte	0x04, 0x12
        /*000e*/ 	.short	(.L_3 - .L_2)
	.align		4
.L_2:
        /*0010*/ 	.word	index@(triton_poi_fused_cat_12)
        /*0014*/ 	.word	0x00000000


	//----- nvinfo : EIATTR_FRAME_SIZE
	.align		4
.L_3:
        /*0018*/ 	.byte	0x04, 0x11
        /*001a*/ 	.short	(.L_5 - .L_4)
	.align		4
.L_4:
        /*001c*/ 	.word	index@(triton_poi_fused_cat_12)
        /*0020*/ 	.word	0x00000000


	//----- nvinfo : EIATTR_MIN_STACK_SIZE
	.align		4
.L_5:
        /*0024*/ 	.byte	0x04, 0x12
        /*0026*/ 	.short	(.L_7 - .L_6)
	.align		4
.L_6:
        /*0028*/ 	.word	index@(triton_poi_fused_cat_12)
        /*002c*/ 	.word	0x00000000
.L_7:


//--------------------- .nv.info.triton_poi_fused_cat_12 --------------------------
	.section	.nv.info.triton_poi_fused_cat_12,"",@"SHT_CUDA_INFO"
	.sectionflags	@""
	.align	4


	//----- nvinfo : EIATTR_CUDA_API_VERSION
	.align		4
        /*0000*/ 	.byte	0x04, 0x37
        /*0002*/ 	.short	(.L_9 - .L_8)
.L_8:
        /*0004*/ 	.word	0x0000007c


	//----- nvinfo : EIATTR_KPARAM_INFO
	.align		4
.L_9:
        /*0008*/ 	.byte	0x04, 0x17
        /*000a*/ 	.short	(.L_11 - .L_10)
.L_10:
        /*000c*/ 	.word	0x00000000
        /*0010*/ 	.short	0x0005
        /*0012*/ 	.short	0x0028
        /*0014*/ 	.byte	0x00, 0xf0, 0x11, 0x00


	//----- nvinfo : EIATTR_KPARAM_INFO
	.align		4
.L_11:
        /*0018*/ 	.byte	0x04, 0x17
        /*001a*/ 	.short	(.L_13 - .L_12)
.L_12:
        /*001c*/ 	.word	0x00000000
        /*0020*/ 	.short	0x0004
        /*0022*/ 	.short	0x0020
        /*0024*/ 	.byte	0x00, 0xf4, 0x21, 0x00


	//----- nvinfo : EIATTR_KPARAM_INFO
	.align		4
.L_13:
        /*0028*/ 	.byte	0x04, 0x17
        /*002a*/ 	.short	(.L_15 - .L_14)
.L_14:
        /*002c*/ 	.word	0x00000000
        /*0030*/ 	.short	0x0003
        /*0032*/ 	.short	0x0018
        /*0034*/ 	.byte	0x00, 0xf4, 0x21, 0x00


	//----- nvinfo : EIATTR_KPARAM_INFO
	.align		4
.L_15:
        /*0038*/ 	.byte	0x04, 0x17
        /*003a*/ 	.short	(.L_17 - .L_16)
.L_16:
        /*003c*/ 	.word	0x00000000
        /*0040*/ 	.short	0x0002
        /*0042*/ 	.short	0x0010
        /*0044*/ 	.byte	0x00, 0xf4, 0x21, 0x00


	//----- nvinfo : EIATTR_KPARAM_INFO
	.align		4
.L_17:
        /*0048*/ 	.byte	0x04, 0x17
        /*004a*/ 	.short	(.L_19 - .L_18)
.L_18:
        /*004c*/ 	.word	0x00000000
        /*0050*/ 	.short	0x0001
        /*0052*/ 	.short	0x0008
        /*0054*/ 	.byte	0x00, 0xf4, 0x21, 0x00


	//----- nvinfo : EIATTR_KPARAM_INFO
	.align		4
.L_19:
        /*0058*/ 	.byte	0x04, 0x17
        /*005a*/ 	.short	(.L_21 - .L_20)
.L_20:
        /*005c*/ 	.word	0x00000000
        /*0060*/ 	.short	0x0000
        /*0062*/ 	.short	0x0000
        /*0064*/ 	.byte	0x00, 0xf4, 0x21, 0x00


	//----- nvinfo : EIATTR_SPARSE_MMA_MASK
	.align		4
.L_21:
        /*0068*/ 	.byte	0x03, 0x50
        /*006a*/ 	.short	0x0000


	//----- nvinfo : EIATTR_MAXREG_COUNT
	.align		4
        /*006c*/ 	.byte	0x03, 0x1b
        /*006e*/ 	.short	0x00ff


	//----- nvinfo : EIATTR_EXIT_INSTR_OFFSETS
	.align		4
        /*0070*/ 	.byte	0x04, 0x1c
        /*0072*/ 	.short	(.L_23 - .L_22)


	//   ....[0]....
.L_22:
        /*0074*/ 	.word	0x000003a0


	//   ....[1]....
        /*0078*/ 	.word	0x000003c0


	//----- nvinfo : EIATTR_REQNTID
	.align		4
.L_23:
        /*007c*/ 	.byte	0x04, 0x10
        /*007e*/ 	.short	(.L_25 - .L_24)
.L_24:
        /*0080*/ 	.word	0x00000080
        /*0084*/ 	.word	0x00000001
        /*0088*/ 	.word	0x00000001


	//----- nvinfo : EIATTR_CBANK_PARAM_SIZE
	.align		4
.L_25:
        /*008c*/ 	.byte	0x03, 0x19
        /*008e*/ 	.short	0x002c


	//----- nvinfo : EIATTR_PARAM_CBANK
	.align		4
        /*0090*/ 	.byte	0x04, 0x0a
        /*0092*/ 	.short	(.L_27 - .L_26)
	.align		4
.L_26:
        /*0094*/ 	.word	index@(.nv.constant0.triton_poi_fused_cat_12)
        /*0098*/ 	.short	0x0210
        /*009a*/ 	.short	0x002c


	//----- nvinfo : EIATTR_SW_WAR
	.align		4
.L_27:
        /*009c*/ 	.byte	0x04, 0x36
        /*009e*/ 	.short	(.L_29 - .L_28)
.L_28:
        /*00a0*/ 	.word	0x00000008
.L_29:


//--------------------- .nv.callgraph             --------------------------
	.section	.nv.callgraph,"",@"SHT_CUDA_CALLGRAPH"
	.align	4
	.sectionentsize	8
	.align		4
        /*0000*/ 	.word	0x00000000
	.align		4
        /*0004*/ 	.word	0xffffffff
	.align		4
        /*0008*/ 	.word	0x00000000
	.align		4
        /*000c*/ 	.word	0xfffffffe
	.align		4
        /*0010*/ 	.word	0x00000000
	.align		4
        /*0014*/ 	.word	0xfffffffd
	.align		4
        /*0018*/ 	.word	0x00000000
	.align		4
        /*001c*/ 	.word	0xfffffffc


//--------------------- .text.triton_poi_fused_cat_12 --------------------------
	.section	.text.triton_poi_fused_cat_12,"ax",@progbits
	.align	128
        .global         triton_poi_fused_cat_12
        .type           triton_poi_fused_cat_12,@function
        .size           triton_poi_fused_cat_12,(.L_x_1 - triton_poi_fused_cat_12)
        .other          triton_poi_fused_cat_12,@"STO_CUDA_ENTRY STV_DEFAULT"
triton_poi_fused_cat_12:
.text.triton_poi_fused_cat_12:
[----:B------:R-:W0:Y:S02]  /*0000*/  LDC R1, c[0x0][0x28] ;  /* 0x00000a00ff017b82 */ /* 0x000e240000000800 */
[----:B------:R-:W1:Y:S01]  /*0010*/  S2R R0, SR_TID.X ;  /* 0x0000000000007919 */ /* 0x000e620000002100 */
[----:B------:R-:W2:Y:S01]  /*0020*/  LDC.64 R4, c[0x0][0x218] ;  /* 0x00008600ff047b82 */ /* 0x000ea20000000a00 */
[----:B------:R-:W-:Y:S01]  /*0030*/  IMAD.MOV.U32 R16, RZ, RZ, RZ ;  /* 0x000000ffff107224 */ /* 0x000fe200078e00ff */
[----:B------:R-:W-:Y:S01]  /*0040*/  ULDC.64 UR4, c[0x0][0x208] ;  /* 0x0000820000047ab9 */ /* 0x000fe20000000a00 */
[----:B------:R-:W3:Y:S01]  /*0050*/  S2R R3, SR_CTAID.X ;  /* 0x0000000000037919 */ /* 0x000ee20000002500 */
[----:B-1----:R-:W-:Y:S02]  /*0060*/  LOP3.LUT R0, R0, 0x7f, RZ, 0xc0, !PT ;  /* 0x0000007f00007812 */ /* 0x002fe400078ec0ff */
[----:B---3--:R-:W-:-:S03]  /*0070*/  SHF.R.S32.HI R2, RZ, 0x18, R3 ;  /* 0x00000018ff027819 */ /* 0x008fc60000011403 */
[----:B------:R-:W-:Y:S01]  /*0080*/  IMAD R0, R3, 0x80, R0 ;  /* 0x0000008003007824 */ /* 0x000fe200078e0200 */
[----:B------:R-:W-:-:S03]  /*0090*/  SGXT R3, R2, 0x1 ;  /* 0x000000010203781a */ /* 0x000fc60000000200 */
[C---:B------:R-:W-:Y:S01]  /*00a0*/  IMAD.HI R8, R0.reuse, 0x551c979b, RZ ;  /* 0x551c979b00087827 */ /* 0x040fe200078e02ff */
[----:B------:R-:W-:Y:S02]  /*00b0*/  ISETP.GE.AND P0, PT, R0, 0x6040, PT ;  /* 0x000060400000780c */ /* 0x000fe40003f06270 */
[----:B------:R-:W-:Y:S02]  /*00c0*/  LEA.HI R6, R3, R0, RZ, 0x4 ;  /* 0x0000000003067211 */ /* 0x000fe400078f20ff */
[----:B------:R-:W1:Y:S02]  /*00d0*/  LDC.64 R2, c[0x0][0x220] ;  /* 0x00008800ff027b82 */ /* 0x000e640000000a00 */
[----:B------:R-:W-:Y:S02]  /*00e0*/  SHF.R.S32.HI R7, RZ, 0x4, R6 ;  /* 0x00000004ff077819 */ /* 0x000fe40000011406 */
[----:B------:R-:W-:-:S03]  /*00f0*/  LOP3.LUT R13, R6, 0xfffffff0, RZ, 0xc0, !PT ;  /* 0xfffffff0060d7812 */ /* 0x000fc600078ec0ff */
[----:B------:R-:W-:-:S04]  /*0100*/  IMAD.HI R9, R7, 0x551c979b, RZ ;  /* 0x551c979b07097827 */ /* 0x000fc800078e02ff */
[----:B------:R-:W-:Y:S01]  /*0110*/  IMAD.IADD R12, R0, 0x1, -R13 ;  /* 0x00000001000c7824 */ /* 0x000fe200078e0a0d */
[----:B------:R-:W-:-:S04]  /*0120*/  SHF.R.U32.HI R10, RZ, 0x1f, R9 ;  /* 0x0000001fff0a7819 */ /* 0x000fc80000011609 */
[----:B------:R-:W-:Y:S02]  /*0130*/  LEA.HI.SX32 R10, R9, R10, 0x19 ;  /* 0x0000000a090a7211 */ /* 0x000fe400078fcaff */
[----:B------:R-:W-:-:S03]  /*0140*/  SHF.R.U32.HI R9, RZ, 0x1f, R8 ;  /* 0x0000001fff097819 */ /* 0x000fc60000011608 */
[----:B------:R-:W-:Y:S01]  /*0150*/  IMAD R14, R10, -0x181, R7 ;  /* 0xfffffe7f0a0e7824 */ /* 0x000fe200078e0207 */
[----:B------:R-:W-:Y:S02]  /*0160*/  LEA.HI.SX32 R11, R8, R9, 0x15 ;  /* 0x00000009080b7211 */ /* 0x000fe400078faaff */
[----:B------:R-:W3:Y:S01]  /*0170*/  LDC.64 R8, c[0x0][0x210] ;  /* 0x00008400ff087b82 */ /* 0x000ee20000000a00 */
[C---:B------:R-:W-:Y:S01]  /*0180*/  VIADD R13, R14.reuse, 0xffffff00 ;  /* 0xffffff000e0d7836 */ /* 0x040fe20000000000 */
[C---:B------:R-:W-:Y:S01]  /*0190*/  LOP3.LUT R6, R14.reuse, 0xffffff80, RZ, 0xc0, !PT ;  /* 0xffffff800e067812 */ /* 0x040fe200078ec0ff */
[----:B------:R-:W-:Y:S01]  /*01a0*/  IMAD R10, R11, 0x800, R12 ;  /* 0x000008000b0a7824 */ /* 0x000fe200078e020c */
[----:B------:R-:W-:Y:S01]  /*01b0*/  ISETP.GE.AND P1, PT, R14, 0x100, PT ;  /* 0x000001000e00780c */ /* 0x000fe20003f26270 */
[C---:B-1----:R-:W-:Y:S01]  /*01c0*/  IMAD.WIDE R2, R13.reuse, 0x4, R2 ;  /* 0x000000040d027825 */ /* 0x042fe200078e0202 */
[----:B------:R-:W-:Y:S02]  /*01d0*/  ISETP.NE.AND P3, PT, R6, 0x100, PT ;  /* 0x000001000600780c */ /* 0x000fe40003f65270 */
[----:B------:R-:W1:Y:S01]  /*01e0*/  LDC.64 R6, c[0x0][0x228] ;  /* 0x00008a00ff067b82 */ /* 0x000e620000000a00 */
[----:B------:R-:W-:Y:S01]  /*01f0*/  IMAD R15, R13, 0x10, R10 ;  /* 0x000000100d0f7824 */ /* 0x000fe200078e020a */
[----:B------:R-:W-:Y:S01]  /*0200*/  ISETP.LT.AND P5, PT, R0, 0x6040, !P3 ;  /* 0x000060400000780c */ /* 0x000fe20005fa1270 */
[----:B------:R-:W-:Y:S01]  /*0210*/  IMAD R10, R11, -0x1810, R0 ;  /* 0xffffe7f00b0a7824 */ /* 0x000fe200078e0200 */
[----:B------:R-:W-:Y:S01]  /*0220*/  ISETP.GT.AND P2, PT, R14, 0x17f, !P0 ;  /* 0x0000017f0e00780c */ /* 0x000fe20004744270 */
[----:B--2---:R-:W-:-:S04]  /*0230*/  IMAD.WIDE R4, R15, 0x4, R4 ;  /* 0x000000040f047825 */ /* 0x004fc800078e0204 */
[----:B------:R-:W-:Y:S01]  /*0240*/  IMAD.MOV.U32 R15, RZ, RZ, RZ ;  /* 0x000000ffff0f7224 */ /* 0x000fe200078e00ff */
[----:B------:R-:W-:Y:S01]  /*0250*/  ISETP.LT.AND P4, PT, R0, 0x6040, !P1 ;  /* 0x000060400000780c */ /* 0x000fe20004f81270 */
[C---:B------:R-:W-:Y:S02]  /*0260*/  IMAD R13, R11.reuse, 0x1000, R10 ;  /* 0x000010000b0d7824 */ /* 0x040fe400078e020a */
[----:B------:R-:W-:Y:S02]  /*0270*/  IMAD R11, R11, 0x10, R12 ;  /* 0x000000100b0b7824 */ /* 0x000fe400078e020c */
[----:B------:R2:W4:Y:S04]  /*0280*/  @P5 LDG.E R15, desc[UR4][R4.64] ;  /* 0x00000004040f5981 */ /* 0x000528000c1e1900 */
[----:B------:R-:W5:Y:S01]  /*0290*/  @P5 LDG.E.EL R16, desc[UR4][R2.64] ;  /* 0x0000000402105981 */ /* 0x000f62000c2e1900 */
[----:B------:R-:W-:-:S02]  /*02a0*/  IMAD.MOV.U32 R10, RZ, RZ, RZ ;  /* 0x000000ffff0a7224 */ /* 0x000fc400078e00ff */
[----:B------:R-:W-:Y:S02]  /*02b0*/  IMAD.MOV.U32 R12, RZ, RZ, RZ ;  /* 0x000000ffff0c7224 */ /* 0x000fe400078e00ff */
[----:B---3--:R-:W-:Y:S01]  /*02c0*/  IMAD.WIDE R8, R13, 0x4, R8 ;  /* 0x000000040d087825 */ /* 0x008fe200078e0208 */
[----:B--2---:R-:W2:Y:S03]  /*02d0*/  LDC.64 R4, c[0x0][0x230] ;  /* 0x00008c00ff047b82 */ /* 0x004ea60000000a00 */
[----:B-1----:R-:W-:Y:S01]  /*02e0*/  IMAD.WIDE R6, R11, 0x4, R6 ;  /* 0x000000040b067825 */ /* 0x002fe200078e0206 */
[----:B------:R-:W3:Y:S04]  /*02f0*/  @P4 LDG.E R10, desc[UR4][R8.64] ;  /* 0x00000004080a4981 */ /* 0x000ee8000c1e1900 */
[----:B------:R-:W3:Y:S01]  /*0300*/  @P2 LDG.E.EL R12, desc[UR4][R6.64] ;  /* 0x00000004060c2981 */ /* 0x000ee2000c2e1900 */
[----:B----4-:R-:W-:-:S02]  /*0310*/  SEL R15, R15, RZ, P5 ;  /* 0x000000ff0f0f7207 */ /* 0x010fc40002800000 */
[----:B-----5:R-:W-:-:S04]  /*0320*/  SEL R16, R16, RZ, P5 ;  /* 0x000000ff10107207 */ /* 0x020fc80002800000 */
[C---:B------:R-:W-:Y:S01]  /*0330*/  FSETP.GEU.AND P5, PT, R15.reuse, -R16, PT ;  /* 0x800000100f00720b */ /* 0x040fe20003fae000 */
[----:B------:R-:W-:-:S05]  /*0340*/  FADD R2, R15, R16 ;  /* 0x000000100f027221 */ /* 0x000fca0000000000 */
[----:B------:R-:W-:Y:S01]  /*0350*/  FSEL R11, R2, RZ, P5 ;  /* 0x000000ff020b7208 */ /* 0x000fe20002800000 */
[----:B--2---:R-:W-:Y:S01]  /*0360*/  IMAD.WIDE R2, R0, 0x4, R4 ;  /* 0x0000000400027825 */ /* 0x004fe200078e0204 */
[----:B---3--:R-:W-:Y:S02]  /*0370*/  SEL R10, R10, RZ, P4 ;  /* 0x000000ff0a0a7207 */ /* 0x008fe40002000000 */
[----:B------:R-:W-:-:S04]  /*0380*/  @P3 SEL R11, R12, RZ, P2 ;  /* 0x000000ff0c0b3207 */ /* 0x000fc80001000000 */
[----:B------:R-:W-:Y:S01]  /*0390*/  SEL R11, R10, R11, !P1 ;  /* 0x0000000b0a0b7207 */ /* 0x000fe20004800000 */
[----:B------:R-:W-:Y:S06]  /*03a0*/  @P0 EXIT ;  /* 0x000000000000094d */ /* 0x000fec0003800000 */
[----:B------:R-:W-:Y:S01]  /*03b0*/  STG.E desc[UR4][R2.64], R11 ;  /* 0x0000000b02007986 */ /* 0x000fe2000c101904 */
[----:B------:R-:W-:Y:S05]  /*03c0*/  EXIT ;  /* 0x000000000000794d */ /* 0x000fea0003800000 */
.L_x_0:
[----:B------:R-:W-:-:S00]  /*03d0*/  BRA `(.L_x_0) ;  /* 0xfffffffc00fc7947 */ /* 0x000fc0000383ffff */
[----:B------:R-:W-:-:S00]  /*03e0*/  NOP ;  /* 0x0000000000007918 */ /* 0x000fc00000000000 */
        /* <DEDUP_REMOVED lines=9> */
.L_x_1:


//--------------------- .nv.constant0.triton_poi_fused_cat_12 --------------------------
	.section	.nv.constant0.triton_poi_fused_cat_12,"a",@progbits
	.sectionflags	@""
	.align	4
.nv.constant0.triton_poi_fused_cat_12:
	.zero		572
